	.headerflags	@"EF_CUDA_TEXMODE_UNIFIED EF_CUDA_64BIT_ADDRESS EF_CUDA_ACCELERATORS EF_CUDA_SM90 EF_CUDA_VIRTUAL_SM(EF_CUDA_SM90)"
	.elftype	@"ET_EXEC"


//--------------------- .nv.info                  --------------------------
	.section	.nv.info,"",@"SHT_CUDA_INFO"
	.align	4


	//----- nvinfo : EIATTR_REGCOUNT
	.align		4
        /*0000*/ 	.byte	0x04, 0x2f
        /*0002*/ 	.short	(.L_1 - .L_0)
	.align		4
.L_0:
        /*0004*/ 	.word	index@(triton_poi_fused_add_convolution_leaky_relu_leaky_relu_backward_1)
        /*0008*/ 	.word	0x0000000e


	//----- nvinfo : EIATTR_MIN_STACK_SIZE
	.align		4
.L_1:
        /*000c*/ 	.byte	0x04, 0x12
        /*000e*/ 	.short	(.L_3 - .L_2)
	.align		4
.L_2:
        /*0010*/ 	.word	index@(triton_poi_fused_add_convolution_leaky_relu_leaky_relu_backward_1)
        /*0014*/ 	.word	0x00000000


	//----- nvinfo : EIATTR_FRAME_SIZE
	.align		4
.L_3:
        /*0018*/ 	.byte	0x04, 0x11
        /*001a*/ 	.short	(.L_5 - .L_4)
	.align		4
.L_4:
        /*001c*/ 	.word	index@(triton_poi_fused_add_convolution_leaky_relu_leaky_relu_backward_1)
        /*0020*/ 	.word	0x00000000


	//----- nvinfo : EIATTR_MIN_STACK_SIZE
	.align		4
.L_5:
        /*0024*/ 	.byte	0x04, 0x12
        /*0026*/ 	.short	(.L_7 - .L_6)
	.align		4
.L_6:
        /*0028*/ 	.word	index@(triton_poi_fused_add_convolution_leaky_relu_leaky_relu_backward_1)
        /*002c*/ 	.word	0x00000000
.L_7:


//--------------------- .nv.info.triton_poi_fused_add_convolution_leaky_relu_leaky_relu_backward_1 --------------------------
	.section	.nv.info.triton_poi_fused_add_convolution_leaky_relu_leaky_relu_backward_1,"",@"SHT_CUDA_INFO"
	.sectionflags	@""
	.align	4


	//----- nvinfo : EIATTR_CUDA_API_VERSION
	.align		4
        /*0000*/ 	.byte	0x04, 0x37
        /*0002*/ 	.short	(.L_9 - .L_8)
.L_8:
        /*0004*/ 	.word	0x0000007c


	//----- nvinfo : EIATTR_KPARAM_INFO
	.align		4
.L_9:
        /*0008*/ 	.byte	0x04, 0x17
        /*000a*/ 	.short	(.L_11 - .L_10)
.L_10:
        /*000c*/ 	.word	0x00000000
        /*0010*/ 	.short	0x0004
        /*0012*/ 	.short	0x0020
        /*0014*/ 	.byte	0x00, 0xf0, 0x11, 0x00


	//----- nvinfo : EIATTR_KPARAM_INFO
	.align		4
.L_11:
        /*0018*/ 	.byte	0x04, 0x17
        /*001a*/ 	.short	(.L_13 - .L_12)
.L_12:
        /*001c*/ 	.word	0x00000000
        /*0020*/ 	.short	0x0003
        /*0022*/ 	.short	0x0018
        /*0024*/ 	.byte	0x00, 0xf4, 0x21, 0x00


	//----- nvinfo : EIATTR_KPARAM_INFO
	.align		4
.L_13:
        /*0028*/ 	.byte	0x04, 0x17
        /*002a*/ 	.short	(.L_15 - .L_14)
.L_14:
        /*002c*/ 	.word	0x00000000
        /*0030*/ 	.short	0x0002
        /*0032*/ 	.short	0x0010
        /*0034*/ 	.byte	0x00, 0xf4, 0x21, 0x00


	//----- nvinfo : EIATTR_KPARAM_INFO
	.align		4
.L_15:
        /*0038*/ 	.byte	0x04, 0x17
        /*003a*/ 	.short	(.L_17 - .L_16)
.L_16:
        /*003c*/ 	.word	0x00000000
        /*0040*/ 	.short	0x0001
        /*0042*/ 	.short	0x0008
        /*0044*/ 	.byte	0x00, 0xf4, 0x21, 0x00


	//----- nvinfo : EIATTR_KPARAM_INFO
	.align		4
.L_17:
        /*0048*/ 	.byte	0x04, 0x17
        /*004a*/ 	.short	(.L_19 - .L_18)
.L_18:
        /*004c*/ 	.word	0x00000000
        /*0050*/ 	.short	0x0000
        /*0052*/ 	.short	0x0000
        /*0054*/ 	.byte	0x00, 0xf4, 0x21, 0x00


	//----- nvinfo : EIATTR_SPARSE_MMA_MASK
	.align		4
.L_19:
        /*0058*/ 	.byte	0x03, 0x50
        /*005a*/ 	.short	0x0000


	//----- nvinfo : EIATTR_MAXREG_COUNT
	.align		4
        /*005c*/ 	.byte	0x03, 0x1b
        /*005e*/ 	.short	0x00ff


	//----- nvinfo : EIATTR_EXIT_INSTR_OFFSETS
	.align		4
        /*0060*/ 	.byte	0x04, 0x1c
        /*0062*/ 	.short	(.L_21 - .L_20)


	//   ....[0]....
.L_20:
        /*0064*/ 	.word	0x00000240


	//   ....[1]....
        /*0068*/ 	.word	0x00000260


	//----- nvinfo : EIATTR_REQNTID
	.align		4
.L_21:
        /*006c*/ 	.byte	0x04, 0x10
        /*006e*/ 	.short	(.L_23 - .L_22)
.L_22:
        /*0070*/ 	.word	0x00000080
        /*0074*/ 	.word	0x00000001
        /*0078*/ 	.word	0x00000001


	//----- nvinfo : EIATTR_CBANK_PARAM_SIZE
	.align		4
.L_23:
        /*007c*/ 	.byte	0x03, 0x19
        /*007e*/ 	.short	0x0024


	//----- nvinfo : EIATTR_PARAM_CBANK
	.align		4
        /*0080*/ 	.byte	0x04, 0x0a
        /*0082*/ 	.short	(.L_25 - .L_24)
	.align		4
.L_24:
        /*0084*/ 	.word	index@(.nv.constant0.triton_poi_fused_add_convolution_leaky_relu_leaky_relu_backward_1)
        /*0088*/ 	.short	0x0210
        /*008a*/ 	.short	0x0024


	//----- nvinfo : EIATTR_SW_WAR
	.align		4
.L_25:
        /*008c*/ 	.byte	0x04, 0x36
        /*008e*/ 	.short	(.L_27 - .L_26)
.L_26:
        /*0090*/ 	.word	0x00000008
.L_27:


//--------------------- .nv.callgraph             --------------------------
	.section	.nv.callgraph,"",@"SHT_CUDA_CALLGRAPH"
	.align	4
	.sectionentsize	8
	.align		4
        /*0000*/ 	.word	0x00000000
	.align		4
        /*0004*/ 	.word	0xffffffff
	.align		4
        /*0008*/ 	.word	0x00000000
	.align		4
        /*000c*/ 	.word	0xfffffffe
	.align		4
        /*0010*/ 	.word	0x00000000
	.align		4
        /*0014*/ 	.word	0xfffffffd
	.align		4
        /*0018*/ 	.word	0x00000000
	.align		4
        /*001c*/ 	.word	0xfffffffc


//--------------------- .text.triton_poi_fused_add_convolution_leaky_relu_leaky_relu_backward_1 --------------------------
	.section	.text.triton_poi_fused_add_convolution_leaky_relu_leaky_relu_backward_1,"ax",@progbits
	.align	128
        .global         triton_poi_fused_add_convolution_leaky_relu_leaky_relu_backward_1
        .type           triton_poi_fused_add_convolution_leaky_relu_leaky_relu_backward_1,@function
        .size           triton_poi_fused_add_convolution_leaky_relu_leaky_relu_backward_1,(.L_x_1 - triton_poi_fused_add_convolution_leaky_relu_leaky_relu_backward_1)
        .other          triton_poi_fused_add_convolution_leaky_relu_leaky_relu_backward_1,@"STO_CUDA_ENTRY STV_DEFAULT"
triton_poi_fused_add_convolution_leaky_relu_leaky_relu_backward_1:
.text.triton_poi_fused_add_convolution_leaky_relu_leaky_relu_backward_1:
[----:B------:R-:W0:Y:S02]  /*0000*/  LDC R1, c[0x0][0x28] ;  /* 0x00000a00ff017b82 */ /* 0x000e240000000800 */
[----:B------:R-:W1:Y:S01]  /*0010*/  S2R R0, SR_TID.X ;  /* 0x0000000000007919 */ /* 0x000e620000002100 */
[----:B------:R-:W2:Y:S01]  /*0020*/  LDC.64 R4, c[0x0][0x218] ;  /* 0x00008600ff047b82 */ /* 0x000ea20000000a00 */
[----:B------:R-:W-:Y:S01]  /*0030*/  ULDC.64 UR4, c[0x0][0x208] ;  /* 0x0000820000047ab9 */ /* 0x000fe20000000a00 */
[----:B------:R-:W-:Y:S01]  /*0040*/  ULDC.64 UR6, c[0x0][0x228] ;  /* 0x00008a0000067ab9 */ /* 0x000fe20000000a00 */
[----:B------:R-:W3:Y:S05]  /*0050*/  S2R R9, SR_CTAID.X ;  /* 0x0000000000097919 */ /* 0x000eea0000002500 */
[----:B------:R-:W4:Y:S01]  /*0060*/  LDC.64 R6, c[0x0][0x220] ;  /* 0x00008800ff067b82 */ /* 0x000f220000000a00 */
[----:B-1----:R-:W-:-:S02]  /*0070*/  LOP3.LUT R0, R0, 0x7f, RZ, 0xc0, !PT ;  /* 0x0000007f00007812 */ /* 0x002fc400078ec0ff */
[----:B---3--:R-:W-:-:S03]  /*0080*/  SHF.R.S32.HI R2, RZ, 0x18, R9 ;  /* 0x00000018ff027819 */ /* 0x008fc60000011409 */
[----:B------:R-:W-:Y:S01]  /*0090*/  IMAD R9, R9, 0x80, R0 ;  /* 0x0000008009097824 */ /* 0x000fe200078e0200 */
[----:B------:R-:W-:Y:S02]  /*00a0*/  SGXT R0, R2, 0x1 ;  /* 0x000000010200781a */ /* 0x000fe40000000200 */
[----:B------:R-:W1:Y:S02]  /*00b0*/  LDC.64 R2, c[0x0][0x210] ;  /* 0x00008400ff027b82 */ /* 0x000e640000000a00 */
[----:B------:R-:W-:Y:S02]  /*00c0*/  ISETP.GE.AND P0, PT, R9, 0x100, PT ;  /* 0x000001000900780c */ /* 0x000fe40003f06270 */
[----:B------:R-:W-:-:S04]  /*00d0*/  LEA.HI R0, R0, R9, RZ, 0x4 ;  /* 0x0000000900007211 */ /* 0x000fc800078f20ff */
[----:B------:R-:W-:-:S04]  /*00e0*/  SHF.R.S32.HI R0, RZ, 0x4, R0 ;  /* 0x00000004ff007819 */ /* 0x000fc80000011400 */
[----:B------:R-:W-:-:S04]  /*00f0*/  LEA.HI R8, R0, R0, RZ, 0x2 ;  /* 0x0000000000087211 */ /* 0x000fc800078f10ff */
[----:B------:R-:W-:-:S05]  /*0100*/  LOP3.LUT R11, R8, 0xfffffffc, RZ, 0xc0, !PT ;  /* 0xfffffffc080b7812 */ /* 0x000fca00078ec0ff */
[----:B------:R-:W-:Y:S02]  /*0110*/  IMAD.IADD R11, R0, 0x1, -R11 ;  /* 0x00000001000b7824 */ /* 0x000fe400078e0a0b */
[----:B------:R-:W-:Y:S02]  /*0120*/  IMAD.MOV.U32 R0, RZ, RZ, RZ ;  /* 0x000000ffff007224 */ /* 0x000fe400078e00ff */
[----:B--2---:R-:W-:-:S04]  /*0130*/  IMAD.WIDE R4, R11, 0x4, R4 ;  /* 0x000000040b047825 */ /* 0x004fc800078e0204 */
[----:B------:R-:W-:Y:S02]  /*0140*/  IMAD.MOV.U32 R11, RZ, RZ, RZ ;  /* 0x000000ffff0b7224 */ /* 0x000fe400078e00ff */
[----:B-1----:R-:W-:-:S04]  /*0150*/  IMAD.WIDE R2, R9, 0x4, R2 ;  /* 0x0000000409027825 */ /* 0x002fc800078e0202 */
[----:B------:R-:W-:Y:S01]  /*0160*/  IMAD.MOV.U32 R8, RZ, RZ, RZ ;  /* 0x000000ffff087224 */ /* 0x000fe200078e00ff */
[----:B------:R-:W2:Y:S01]  /*0170*/  @!P0 LDG.E.EL R11, desc[UR4][R4.64] ;  /* 0x00000004040b8981 */ /* 0x000ea2000c2e1900 */
[----:B----4-:R-:W-:-:S03]  /*0180*/  IMAD.WIDE R6, R9, 0x4, R6 ;  /* 0x0000000409067825 */ /* 0x010fc600078e0206 */
[----:B------:R-:W2:Y:S04]  /*0190*/  @!P0 LDG.E R0, desc[UR4][R2.64] ;  /* 0x0000000402008981 */ /* 0x000ea8000c1e1900 */
[----:B------:R-:W3:Y:S01]  /*01a0*/  @!P0 LDG.E R8, desc[UR4][R6.64] ;  /* 0x0000000406088981 */ /* 0x000ee2000c1e1900 */
[----:B--2---:R-:W-:-:S05]  /*01b0*/  FADD R11, R11, R0 ;  /* 0x000000000b0b7221 */ /* 0x004fca0000000000 */
[C---:B---3--:R-:W-:Y:S01]  /*01c0*/  FSETP.GT.AND P1, PT, R11.reuse, -R8, PT ;  /* 0x800000080b00720b */ /* 0x048fe20003f24000 */
[----:B------:R-:W-:-:S12]  /*01d0*/  FADD R11, R11, R8 ;  /* 0x000000080b0b7221 */ /* 0x000fd80000000000 */
[----:B------:R-:W-:Y:S01]  /*01e0*/  @!P1 FMUL R11, R11, 0.20000000298023223877 ;  /* 0x3e4ccccd0b0b9820 */ /* 0x000fe20000400000 */
[----:B------:R-:W-:-:S04]  /*01f0*/  IADD3 R8, P1, R9, UR6, RZ ;  /* 0x0000000609087c10 */ /* 0x000fc8000ff3e0ff */
[----:B------:R-:W-:Y:S01]  /*0200*/  FSETP.GT.AND P2, PT, R11, RZ, PT ;  /* 0x000000ff0b00720b */ /* 0x000fe20003f44000 */
[----:B------:R1:W-:Y:S01]  /*0210*/  @!P0 STG.E desc[UR4][R2.64], R11 ;  /* 0x0000000b02008986 */ /* 0x0003e2000c101904 */
[----:B------:R-:W-:Y:S02]  /*0220*/  LEA.HI.X.SX32 R9, R9, UR7, 0x1, P1 ;  /* 0x0000000709097c11 */ /* 0x000fe400088f0eff */
[----:B------:R-:W-:Y:S01]  /*0230*/  SEL R5, RZ, 0x1, !P2 ;  /* 0x00000001ff057807 */ /* 0x000fe20005000000 */
[----:B------:R-:W-:Y:S08]  /*0240*/  @P0 EXIT ;  /* 0x000000000000094d */ /* 0x000ff00003800000 */
[----:B------:R-:W-:Y:S01]  /*0250*/  STG.E.U8 desc[UR4][R8.64], R5 ;  /* 0x0000000508007986 */ /* 0x000fe2000c101104 */
[----:B------:R-:W-:Y:S05]  /*0260*/  EXIT ;  /* 0x000000000000794d */ /* 0x000fea0003800000 */
.L_x_0:
[----:B------:R-:W-:-:S00]  /*0270*/  BRA `(.L_x_0) ;  /* 0xfffffffc00fc7947 */ /* 0x000fc0000383ffff */
[----:B------:R-:W-:-:S00]  /*0280*/  NOP ;  /* 0x0000000000007918 */ /* 0x000fc00000000000 */
[----:B------:R-:W-:-:S00]  /*0290*/  NOP ;  /* 0x0000000000007918 */ /* 0x000fc00000000000 */
[----:B------:R-:W-:-:S00]  /*02a0*/  NOP ;  /* 0x0000000000007918 */ /* 0x000fc00000000000 */
[----:B------:R-:W-:-:S00]  /*02b0*/  NOP ;  /* 0x0000000000007918 */ /* 0x000fc00000000000 */
[----:B------:R-:W-:-:S00]  /*02c0*/  NOP ;  /* 0x0000000000007918 */ /* 0x000fc00000000000 */
[----:B------:R-:W-:-:S00]  /*02d0*/  NOP ;  /* 0x0000000000007918 */ /* 0x000fc00000000000 */
[----:B------:R-:W-:-:S00]  /*02e0*/  NOP ;  /* 0x0000000000007918 */ /* 0x000fc00000000000 */
[----:B------:R-:W-:-:S00]  /*02f0*/  NOP ;  /* 0x0000000000007918 */ /* 0x000fc00000000000 */
.L_x_1:


//--------------------- .nv.constant0.triton_poi_fused_add_convolution_leaky_relu_leaky_relu_backward_1 --------------------------
	.section	.nv.constant0.triton_poi_fused_add_convolution_leaky_relu_leaky_relu_backward_1,"a",@progbits
	.sectionflags	@""
	.align	4
.nv.constant0.triton_poi_fused_add_convolution_leaky_relu_leaky_relu_backward_1:
	.zero		564
